//
// Generated by NVIDIA NVVM Compiler
//
// Compiler Build ID: CL-36424714
// Cuda compilation tools, release 13.0, V13.0.88
// Based on NVVM 20.0.0
//

.version 9.0
.target sm_100
.address_size 64

	// .globl	_Z12pChaseKernelPjS_S_i
.extern .shared .align 16 .b8 s_index[];
.extern .shared .align 16 .b8 s_tvalue[];

.visible .entry _Z12pChaseKernelPjS_S_i(
	.param .u64 .ptr .align 1 _Z12pChaseKernelPjS_S_i_param_0,
	.param .u64 .ptr .align 1 _Z12pChaseKernelPjS_S_i_param_1,
	.param .u64 .ptr .align 1 _Z12pChaseKernelPjS_S_i_param_2,
	.param .u32 _Z12pChaseKernelPjS_S_i_param_3
)
{
	.reg .pred 	%p<18>;
	.reg .b32 	%r<166>;
	.reg .b64 	%rd<169>;

	ld.param.u64 	%rd10, [_Z12pChaseKernelPjS_S_i_param_0];
	ld.param.u64 	%rd11, [_Z12pChaseKernelPjS_S_i_param_1];
	ld.param.u64 	%rd12, [_Z12pChaseKernelPjS_S_i_param_2];
	ld.param.u32 	%r50, [_Z12pChaseKernelPjS_S_i_param_3];
	cvta.to.global.u64 	%rd1, %rd10;
	cvta.to.global.u64 	%rd2, %rd12;
	cvta.to.global.u64 	%rd3, %rd11;
	setp.lt.s32 	%p1, %r50, 1;
	@%p1 bra 	$L__BB0_24;
	and.b32  	%r1, %r50, 15;
	setp.lt.u32 	%p2, %r50, 16;
	mov.b32 	%r146, 0;
	mov.u32 	%r159, %r146;
	@%p2 bra 	$L__BB0_4;
	and.b32  	%r146, %r50, 2147483632;
	mov.u32 	%r55, s_index;
	add.s32 	%r157, %r55, 32;
	mov.u32 	%r56, s_tvalue;
	add.s32 	%r156, %r56, 32;
	neg.s32 	%r158, %r146;
	mov.b32 	%r159, 0;
$L__BB0_3:
	.pragma "nounroll";
	// begin inline asm
	mov.u64 	%rd13, %clock64;
	// end inline asm
	mul.wide.u32 	%rd45, %r159, 4;
	add.s64 	%rd46, %rd1, %rd45;
	ld.global.u32 	%r57, [%rd46];
	st.shared.u32 	[%r157+-32], %r57;
	// begin inline asm
	mov.u64 	%rd14, %clock64;
	// end inline asm
	sub.s64 	%rd47, %rd14, %rd13;
	st.shared.u32 	[%r156+-32], %rd47;
	// begin inline asm
	mov.u64 	%rd15, %clock64;
	// end inline asm
	mul.wide.u32 	%rd48, %r57, 4;
	add.s64 	%rd49, %rd1, %rd48;
	ld.global.u32 	%r58, [%rd49];
	st.shared.u32 	[%r157+-28], %r58;
	// begin inline asm
	mov.u64 	%rd16, %clock64;
	// end inline asm
	sub.s64 	%rd50, %rd16, %rd15;
	st.shared.u32 	[%r156+-28], %rd50;
	// begin inline asm
	mov.u64 	%rd17, %clock64;
	// end inline asm
	mul.wide.u32 	%rd51, %r58, 4;
	add.s64 	%rd52, %rd1, %rd51;
	ld.global.u32 	%r59, [%rd52];
	st.shared.u32 	[%r157+-24], %r59;
	// begin inline asm
	mov.u64 	%rd18, %clock64;
	// end inline asm
	sub.s64 	%rd53, %rd18, %rd17;
	st.shared.u32 	[%r156+-24], %rd53;
	// begin inline asm
	mov.u64 	%rd19, %clock64;
	// end inline asm
	mul.wide.u32 	%rd54, %r59, 4;
	add.s64 	%rd55, %rd1, %rd54;
	ld.global.u32 	%r60, [%rd55];
	st.shared.u32 	[%r157+-20], %r60;
	// begin inline asm
	mov.u64 	%rd20, %clock64;
	// end inline asm
	sub.s64 	%rd56, %rd20, %rd19;
	st.shared.u32 	[%r156+-20], %rd56;
	// begin inline asm
	mov.u64 	%rd21, %clock64;
	// end inline asm
	mul.wide.u32 	%rd57, %r60, 4;
	add.s64 	%rd58, %rd1, %rd57;
	ld.global.u32 	%r61, [%rd58];
	st.shared.u32 	[%r157+-16], %r61;
	// begin inline asm
	mov.u64 	%rd22, %clock64;
	// end inline asm
	sub.s64 	%rd59, %rd22, %rd21;
	st.shared.u32 	[%r156+-16], %rd59;
	// begin inline asm
	mov.u64 	%rd23, %clock64;
	// end inline asm
	mul.wide.u32 	%rd60, %r61, 4;
	add.s64 	%rd61, %rd1, %rd60;
	ld.global.u32 	%r62, [%rd61];
	st.shared.u32 	[%r157+-12], %r62;
	// begin inline asm
	mov.u64 	%rd24, %clock64;
	// end inline asm
	sub.s64 	%rd62, %rd24, %rd23;
	st.shared.u32 	[%r156+-12], %rd62;
	// begin inline asm
	mov.u64 	%rd25, %clock64;
	// end inline asm
	mul.wide.u32 	%rd63, %r62, 4;
	add.s64 	%rd64, %rd1, %rd63;
	ld.global.u32 	%r63, [%rd64];
	st.shared.u32 	[%r157+-8], %r63;
	// begin inline asm
	mov.u64 	%rd26, %clock64;
	// end inline asm
	sub.s64 	%rd65, %rd26, %rd25;
	st.shared.u32 	[%r156+-8], %rd65;
	// begin inline asm
	mov.u64 	%rd27, %clock64;
	// end inline asm
	mul.wide.u32 	%rd66, %r63, 4;
	add.s64 	%rd67, %rd1, %rd66;
	ld.global.u32 	%r64, [%rd67];
	st.shared.u32 	[%r157+-4], %r64;
	// begin inline asm
	mov.u64 	%rd28, %clock64;
	// end inline asm
	sub.s64 	%rd68, %rd28, %rd27;
	st.shared.u32 	[%r156+-4], %rd68;
	// begin inline asm
	mov.u64 	%rd29, %clock64;
	// end inline asm
	mul.wide.u32 	%rd69, %r64, 4;
	add.s64 	%rd70, %rd1, %rd69;
	ld.global.u32 	%r65, [%rd70];
	st.shared.u32 	[%r157], %r65;
	// begin inline asm
	mov.u64 	%rd30, %clock64;
	// end inline asm
	sub.s64 	%rd71, %rd30, %rd29;
	st.shared.u32 	[%r156], %rd71;
	// begin inline asm
	mov.u64 	%rd31, %clock64;
	// end inline asm
	mul.wide.u32 	%rd72, %r65, 4;
	add.s64 	%rd73, %rd1, %rd72;
	ld.global.u32 	%r66, [%rd73];
	st.shared.u32 	[%r157+4], %r66;
	// begin inline asm
	mov.u64 	%rd32, %clock64;
	// end inline asm
	sub.s64 	%rd74, %rd32, %rd31;
	st.shared.u32 	[%r156+4], %rd74;
	// begin inline asm
	mov.u64 	%rd33, %clock64;
	// end inline asm
	mul.wide.u32 	%rd75, %r66, 4;
	add.s64 	%rd76, %rd1, %rd75;
	ld.global.u32 	%r67, [%rd76];
	st.shared.u32 	[%r157+8], %r67;
	// begin inline asm
	mov.u64 	%rd34, %clock64;
	// end inline asm
	sub.s64 	%rd77, %rd34, %rd33;
	st.shared.u32 	[%r156+8], %rd77;
	// begin inline asm
	mov.u64 	%rd35, %clock64;
	// end inline asm
	mul.wide.u32 	%rd78, %r67, 4;
	add.s64 	%rd79, %rd1, %rd78;
	ld.global.u32 	%r68, [%rd79];
	st.shared.u32 	[%r157+12], %r68;
	// begin inline asm
	mov.u64 	%rd36, %clock64;
	// end inline asm
	sub.s64 	%rd80, %rd36, %rd35;
	st.shared.u32 	[%r156+12], %rd80;
	// begin inline asm
	mov.u64 	%rd37, %clock64;
	// end inline asm
	mul.wide.u32 	%rd81, %r68, 4;
	add.s64 	%rd82, %rd1, %rd81;
	ld.global.u32 	%r69, [%rd82];
	st.shared.u32 	[%r157+16], %r69;
	// begin inline asm
	mov.u64 	%rd38, %clock64;
	// end inline asm
	sub.s64 	%rd83, %rd38, %rd37;
	st.shared.u32 	[%r156+16], %rd83;
	// begin inline asm
	mov.u64 	%rd39, %clock64;
	// end inline asm
	mul.wide.u32 	%rd84, %r69, 4;
	add.s64 	%rd85, %rd1, %rd84;
	ld.global.u32 	%r70, [%rd85];
	st.shared.u32 	[%r157+20], %r70;
	// begin inline asm
	mov.u64 	%rd40, %clock64;
	// end inline asm
	sub.s64 	%rd86, %rd40, %rd39;
	st.shared.u32 	[%r156+20], %rd86;
	// begin inline asm
	mov.u64 	%rd41, %clock64;
	// end inline asm
	mul.wide.u32 	%rd87, %r70, 4;
	add.s64 	%rd88, %rd1, %rd87;
	ld.global.u32 	%r71, [%rd88];
	st.shared.u32 	[%r157+24], %r71;
	// begin inline asm
	mov.u64 	%rd42, %clock64;
	// end inline asm
	sub.s64 	%rd89, %rd42, %rd41;
	st.shared.u32 	[%r156+24], %rd89;
	// begin inline asm
	mov.u64 	%rd43, %clock64;
	// end inline asm
	mul.wide.u32 	%rd90, %r71, 4;
	add.s64 	%rd91, %rd1, %rd90;
	ld.global.u32 	%r159, [%rd91];
	st.shared.u32 	[%r157+28], %r159;
	// begin inline asm
	mov.u64 	%rd44, %clock64;
	// end inline asm
	sub.s64 	%rd92, %rd44, %rd43;
	st.shared.u32 	[%r156+28], %rd92;
	add.s32 	%r158, %r158, 16;
	add.s32 	%r157, %r157, 64;
	add.s32 	%r156, %r156, 64;
	setp.eq.s32 	%p3, %r158, 0;
	@%p3 bra 	$L__BB0_4;
	bra.uni 	$L__BB0_3;
$L__BB0_4:
	setp.eq.s32 	%p4, %r1, 0;
	@%p4 bra 	$L__BB0_13;
	and.b32  	%r6, %r50, 7;
	setp.lt.u32 	%p5, %r1, 8;
	@%p5 bra 	$L__BB0_7;
	// begin inline asm
	mov.u64 	%rd93, %clock64;
	// end inline asm
	mul.wide.u32 	%rd109, %r159, 4;
	add.s64 	%rd110, %rd1, %rd109;
	ld.global.u32 	%r72, [%rd110];
	shl.b32 	%r73, %r146, 2;
	mov.u32 	%r74, s_index;
	add.s32 	%r75, %r74, %r73;
	st.shared.u32 	[%r75], %r72;
	// begin inline asm
	mov.u64 	%rd94, %clock64;
	// end inline asm
	sub.s64 	%rd111, %rd94, %rd93;
	mov.u32 	%r76, s_tvalue;
	add.s32 	%r77, %r76, %r73;
	st.shared.u32 	[%r77], %rd111;
	// begin inline asm
	mov.u64 	%rd95, %clock64;
	// end inline asm
	mul.wide.u32 	%rd112, %r72, 4;
	add.s64 	%rd113, %rd1, %rd112;
	ld.global.u32 	%r78, [%rd113];
	st.shared.u32 	[%r75+4], %r78;
	// begin inline asm
	mov.u64 	%rd96, %clock64;
	// end inline asm
	sub.s64 	%rd114, %rd96, %rd95;
	st.shared.u32 	[%r77+4], %rd114;
	// begin inline asm
	mov.u64 	%rd97, %clock64;
	// end inline asm
	mul.wide.u32 	%rd115, %r78, 4;
	add.s64 	%rd116, %rd1, %rd115;
	ld.global.u32 	%r79, [%rd116];
	st.shared.u32 	[%r75+8], %r79;
	// begin inline asm
	mov.u64 	%rd98, %clock64;
	// end inline asm
	sub.s64 	%rd117, %rd98, %rd97;
	st.shared.u32 	[%r77+8], %rd117;
	// begin inline asm
	mov.u64 	%rd99, %clock64;
	// end inline asm
	mul.wide.u32 	%rd118, %r79, 4;
	add.s64 	%rd119, %rd1, %rd118;
	ld.global.u32 	%r80, [%rd119];
	st.shared.u32 	[%r75+12], %r80;
	// begin inline asm
	mov.u64 	%rd100, %clock64;
	// end inline asm
	sub.s64 	%rd120, %rd100, %rd99;
	st.shared.u32 	[%r77+12], %rd120;
	// begin inline asm
	mov.u64 	%rd101, %clock64;
	// end inline asm
	mul.wide.u32 	%rd121, %r80, 4;
	add.s64 	%rd122, %rd1, %rd121;
	ld.global.u32 	%r81, [%rd122];
	st.shared.u32 	[%r75+16], %r81;
	// begin inline asm
	mov.u64 	%rd102, %clock64;
	// end inline asm
	sub.s64 	%rd123, %rd102, %rd101;
	st.shared.u32 	[%r77+16], %rd123;
	// begin inline asm
	mov.u64 	%rd103, %clock64;
	// end inline asm
	mul.wide.u32 	%rd124, %r81, 4;
	add.s64 	%rd125, %rd1, %rd124;
	ld.global.u32 	%r82, [%rd125];
	st.shared.u32 	[%r75+20], %r82;
	// begin inline asm
	mov.u64 	%rd104, %clock64;
	// end inline asm
	sub.s64 	%rd126, %rd104, %rd103;
	st.shared.u32 	[%r77+20], %rd126;
	// begin inline asm
	mov.u64 	%rd105, %clock64;
	// end inline asm
	mul.wide.u32 	%rd127, %r82, 4;
	add.s64 	%rd128, %rd1, %rd127;
	ld.global.u32 	%r83, [%rd128];
	st.shared.u32 	[%r75+24], %r83;
	// begin inline asm
	mov.u64 	%rd106, %clock64;
	// end inline asm
	sub.s64 	%rd129, %rd106, %rd105;
	st.shared.u32 	[%r77+24], %rd129;
	// begin inline asm
	mov.u64 	%rd107, %clock64;
	// end inline asm
	mul.wide.u32 	%rd130, %r83, 4;
	add.s64 	%rd131, %rd1, %rd130;
	ld.global.u32 	%r159, [%rd131];
	st.shared.u32 	[%r75+28], %r159;
	// begin inline asm
	mov.u64 	%rd108, %clock64;
	// end inline asm
	sub.s64 	%rd132, %rd108, %rd107;
	st.shared.u32 	[%r77+28], %rd132;
	add.s32 	%r146, %r146, 8;
$L__BB0_7:
	setp.eq.s32 	%p6, %r6, 0;
	@%p6 bra 	$L__BB0_13;
	and.b32  	%r11, %r50, 3;
	setp.lt.u32 	%p7, %r6, 4;
	@%p7 bra 	$L__BB0_10;
	// begin inline asm
	mov.u64 	%rd133, %clock64;
	// end inline asm
	mul.wide.u32 	%rd141, %r159, 4;
	add.s64 	%rd142, %rd1, %rd141;
	ld.global.u32 	%r84, [%rd142];
	shl.b32 	%r85, %r146, 2;
	mov.u32 	%r86, s_index;
	add.s32 	%r87, %r86, %r85;
	st.shared.u32 	[%r87], %r84;
	// begin inline asm
	mov.u64 	%rd134, %clock64;
	// end inline asm
	sub.s64 	%rd143, %rd134, %rd133;
	mov.u32 	%r88, s_tvalue;
	add.s32 	%r89, %r88, %r85;
	st.shared.u32 	[%r89], %rd143;
	// begin inline asm
	mov.u64 	%rd135, %clock64;
	// end inline asm
	mul.wide.u32 	%rd144, %r84, 4;
	add.s64 	%rd145, %rd1, %rd144;
	ld.global.u32 	%r90, [%rd145];
	st.shared.u32 	[%r87+4], %r90;
	// begin inline asm
	mov.u64 	%rd136, %clock64;
	// end inline asm
	sub.s64 	%rd146, %rd136, %rd135;
	st.shared.u32 	[%r89+4], %rd146;
	// begin inline asm
	mov.u64 	%rd137, %clock64;
	// end inline asm
	mul.wide.u32 	%rd147, %r90, 4;
	add.s64 	%rd148, %rd1, %rd147;
	ld.global.u32 	%r91, [%rd148];
	st.shared.u32 	[%r87+8], %r91;
	// begin inline asm
	mov.u64 	%rd138, %clock64;
	// end inline asm
	sub.s64 	%rd149, %rd138, %rd137;
	st.shared.u32 	[%r89+8], %rd149;
	// begin inline asm
	mov.u64 	%rd139, %clock64;
	// end inline asm
	mul.wide.u32 	%rd150, %r91, 4;
	add.s64 	%rd151, %rd1, %rd150;
	ld.global.u32 	%r159, [%rd151];
	st.shared.u32 	[%r87+12], %r159;
	// begin inline asm
	mov.u64 	%rd140, %clock64;
	// end inline asm
	sub.s64 	%rd152, %rd140, %rd139;
	st.shared.u32 	[%r89+12], %rd152;
	add.s32 	%r146, %r146, 4;
$L__BB0_10:
	setp.eq.s32 	%p8, %r11, 0;
	@%p8 bra 	$L__BB0_13;
	shl.b32 	%r92, %r146, 2;
	mov.u32 	%r93, s_tvalue;
	add.s32 	%r154, %r93, %r92;
	mov.u32 	%r94, s_index;
	add.s32 	%r153, %r94, %r92;
	neg.s32 	%r152, %r11;
$L__BB0_12:
	.pragma "nounroll";
	// begin inline asm
	mov.u64 	%rd153, %clock64;
	// end inline asm
	mul.wide.u32 	%rd155, %r159, 4;
	add.s64 	%rd156, %rd1, %rd155;
	ld.global.u32 	%r159, [%rd156];
	st.shared.u32 	[%r153], %r159;
	// begin inline asm
	mov.u64 	%rd154, %clock64;
	// end inline asm
	sub.s64 	%rd157, %rd154, %rd153;
	st.shared.u32 	[%r154], %rd157;
	add.s32 	%r154, %r154, 4;
	add.s32 	%r153, %r153, 4;
	add.s32 	%r152, %r152, 1;
	setp.ne.s32 	%p9, %r152, 0;
	@%p9 bra 	$L__BB0_12;
$L__BB0_13:
	and.b32  	%r27, %r50, 7;
	setp.lt.u32 	%p10, %r50, 8;
	mov.b32 	%r163, 0;
	@%p10 bra 	$L__BB0_16;
	and.b32  	%r163, %r50, 2147483640;
	neg.s32 	%r162, %r163;
	add.s64 	%rd168, %rd3, 16;
	mov.u32 	%r98, s_index;
	add.s32 	%r161, %r98, 16;
	mov.u32 	%r99, s_tvalue;
	add.s32 	%r160, %r99, 16;
	add.s64 	%rd167, %rd2, 16;
$L__BB0_15:
	.pragma "nounroll";
	ld.shared.v4.u32 	{%r100, %r101, %r102, %r103}, [%r161+-16];
	st.global.u32 	[%rd168+-16], %r100;
	ld.shared.v4.u32 	{%r104, %r105, %r106, %r107}, [%r160+-16];
	st.global.u32 	[%rd167+-16], %r104;
	st.global.u32 	[%rd168+-12], %r101;
	st.global.u32 	[%rd167+-12], %r105;
	st.global.u32 	[%rd168+-8], %r102;
	st.global.u32 	[%rd167+-8], %r106;
	st.global.u32 	[%rd168+-4], %r103;
	st.global.u32 	[%rd167+-4], %r107;
	ld.shared.v4.u32 	{%r108, %r109, %r110, %r111}, [%r161];
	st.global.u32 	[%rd168], %r108;
	ld.shared.v4.u32 	{%r112, %r113, %r114, %r115}, [%r160];
	st.global.u32 	[%rd167], %r112;
	st.global.u32 	[%rd168+4], %r109;
	st.global.u32 	[%rd167+4], %r113;
	st.global.u32 	[%rd168+8], %r110;
	st.global.u32 	[%rd167+8], %r114;
	st.global.u32 	[%rd168+12], %r111;
	st.global.u32 	[%rd167+12], %r115;
	add.s32 	%r162, %r162, 8;
	add.s32 	%r161, %r161, 32;
	add.s32 	%r160, %r160, 32;
	add.s64 	%rd168, %rd168, 32;
	add.s64 	%rd167, %rd167, 32;
	setp.ne.s32 	%p11, %r162, 0;
	@%p11 bra 	$L__BB0_15;
$L__BB0_16:
	setp.eq.s32 	%p12, %r27, 0;
	@%p12 bra 	$L__BB0_24;
	and.b32  	%r45, %r50, 3;
	setp.lt.u32 	%p13, %r27, 4;
	@%p13 bra 	$L__BB0_19;
	shl.b32 	%r116, %r163, 2;
	mov.u32 	%r117, s_index;
	add.s32 	%r118, %r117, %r116;
	ld.shared.u32 	%r119, [%r118];
	mul.wide.u32 	%rd158, %r163, 4;
	add.s64 	%rd159, %rd3, %rd158;
	st.global.u32 	[%rd159], %r119;
	mov.u32 	%r120, s_tvalue;
	add.s32 	%r121, %r120, %r116;
	ld.shared.u32 	%r122, [%r121];
	add.s64 	%rd160, %rd2, %rd158;
	st.global.u32 	[%rd160], %r122;
	ld.shared.u32 	%r123, [%r118+4];
	st.global.u32 	[%rd159+4], %r123;
	ld.shared.u32 	%r124, [%r121+4];
	st.global.u32 	[%rd160+4], %r124;
	ld.shared.u32 	%r125, [%r118+8];
	st.global.u32 	[%rd159+8], %r125;
	ld.shared.u32 	%r126, [%r121+8];
	st.global.u32 	[%rd160+8], %r126;
	ld.shared.u32 	%r127, [%r118+12];
	st.global.u32 	[%rd159+12], %r127;
	ld.shared.u32 	%r128, [%r121+12];
	st.global.u32 	[%rd160+12], %r128;
	add.s32 	%r163, %r163, 4;
$L__BB0_19:
	setp.eq.s32 	%p14, %r45, 0;
	@%p14 bra 	$L__BB0_24;
	setp.eq.s32 	%p15, %r45, 1;
	@%p15 bra 	$L__BB0_22;
	shl.b32 	%r129, %r163, 2;
	mov.u32 	%r130, s_index;
	add.s32 	%r131, %r130, %r129;
	ld.shared.u32 	%r132, [%r131];
	mul.wide.u32 	%rd161, %r163, 4;
	add.s64 	%rd162, %rd3, %rd161;
	st.global.u32 	[%rd162], %r132;
	mov.u32 	%r133, s_tvalue;
	add.s32 	%r134, %r133, %r129;
	ld.shared.u32 	%r135, [%r134];
	add.s64 	%rd163, %rd2, %rd161;
	st.global.u32 	[%rd163], %r135;
	ld.shared.u32 	%r136, [%r131+4];
	st.global.u32 	[%rd162+4], %r136;
	ld.shared.u32 	%r137, [%r134+4];
	st.global.u32 	[%rd163+4], %r137;
	add.s32 	%r163, %r163, 2;
$L__BB0_22:
	and.b32  	%r138, %r50, 1;
	setp.eq.b32 	%p16, %r138, 1;
	not.pred 	%p17, %p16;
	@%p17 bra 	$L__BB0_24;
	shl.b32 	%r139, %r163, 2;
	mov.u32 	%r140, s_index;
	add.s32 	%r141, %r140, %r139;
	ld.shared.u32 	%r142, [%r141];
	mul.wide.u32 	%rd164, %r163, 4;
	add.s64 	%rd165, %rd3, %rd164;
	st.global.u32 	[%rd165], %r142;
	mov.u32 	%r143, s_tvalue;
	add.s32 	%r144, %r143, %r139;
	ld.shared.u32 	%r145, [%r144];
	add.s64 	%rd166, %rd2, %rd164;
	st.global.u32 	[%rd166], %r145;
$L__BB0_24:
	ret;

}


// ===== COMPILED SASS (sm_100) =====

	.target	sm_100

	.elftype	@"ET_EXEC"


//--------------------- .note.nv.tkinfo           --------------------------
	.section	.note.nv.tkinfo,"",@"SHT_NOTE"
	.sectionflags	@"SHF_NOTE_NV_TKINFO"
	.tkinfo
        /*0018*/ 	.word	0x00000002
        /*0030*/ 	.string	""
        /*0030*/ 	.string	"ptxas"
        /*0030*/ 	.string	"Cuda compilation tools, release 13.0, V13.0.88"
        /*0030*/ 	.string	"Build cuda_13.0.r13.0/compiler.36424714_0"
        /*0030*/ 	.string	"-arch sm_100 -m 64 "



//--------------------- .note.nv.cuinfo           --------------------------
	.section	.note.nv.cuinfo,"",@"SHT_NOTE"
	.sectionflags	@"SHF_NOTE_NV_CUINFO"
        /*0018*/ 	.short	0x0002
        /*001a*/ 	.short	0x0064
        /*001c*/ 	.short	0x0082
	.zero		2


//--------------------- .nv.info                  --------------------------
	.section	.nv.info,"",@"SHT_CUDA_INFO"
	.align	4


	//----- nvinfo : EIATTR_REGCOUNT
	.align		4
        /*0000*/ 	.byte	0x04, 0x2f
        /*0002*/ 	.short	(.L_1 - .L_0)
	.align		4
.L_0:
        /*0004*/ 	.word	index@(_Z12pChaseKernelPjS_S_i)
        /*0008*/ 	.word	0x0000001f


	//----- nvinfo : EIATTR_FRAME_SIZE
	.align		4
.L_1:
        /*000c*/ 	.byte	0x04, 0x11
        /*000e*/ 	.short	(.L_3 - .L_2)
	.align		4
.L_2:
        /*0010*/ 	.word	index@(_Z12pChaseKernelPjS_S_i)
        /*0014*/ 	.word	0x00000000


	//----- nvinfo : EIATTR_MIN_STACK_SIZE
	.align		4
.L_3:
        /*0018*/ 	.byte	0x04, 0x12
        /*001a*/ 	.short	(.L_5 - .L_4)
	.align		4
.L_4:
        /*001c*/ 	.word	index@(_Z12pChaseKernelPjS_S_i)
        /*0020*/ 	.word	0x00000000
.L_5:


//--------------------- .nv.compat                --------------------------
	.section	.nv.compat,"",@"SHT_CUDA_COMPAT_INFO"
	.align	4
        /*0000*/ 	.byte	0x02, 0x09, 0x00, 0x00, 0x02, 0x02, 0x01, 0x00, 0x02, 0x05, 0x05, 0x00, 0x03, 0x07, 0x01, 0x01
        /*0010*/ 	.byte	0x02, 0x03, 0x00, 0x00, 0x02, 0x06, 0x01, 0x00, 0x04, 0x0b, 0x08, 0x00, 0x09, 0x00, 0x00, 0x00
        /*0020*/ 	.byte	0x00, 0x00, 0x00, 0x00


//--------------------- .nv.info._Z12pChaseKernelPjS_S_i --------------------------
	.section	.nv.info._Z12pChaseKernelPjS_S_i,"",@"SHT_CUDA_INFO"
	.sectionflags	@""
	.align	4


	//----- nvinfo : EIATTR_CUDA_API_VERSION
	.align		4
        /*0000*/ 	.byte	0x04, 0x37
        /*0002*/ 	.short	(.L_7 - .L_6)
.L_6:
        /*0004*/ 	.word	0x00000082


	//----- nvinfo : EIATTR_KPARAM_INFO
	.align		4
.L_7:
        /*0008*/ 	.byte	0x04, 0x17
        /*000a*/ 	.short	(.L_9 - .L_8)
.L_8:
        /*000c*/ 	.word	0x00000000
        /*0010*/ 	.short	0x0003
        /*0012*/ 	.short	0x0018
        /*0014*/ 	.byte	0x00, 0xf0, 0x11, 0x00


	//----- nvinfo : EIATTR_KPARAM_INFO
	.align		4
.L_9:
        /*0018*/ 	.byte	0x04, 0x17
        /*001a*/ 	.short	(.L_11 - .L_10)
.L_10:
        /*001c*/ 	.word	0x00000000
        /*0020*/ 	.short	0x0002
        /*0022*/ 	.short	0x0010
        /*0024*/ 	.byte	0x00, 0xf5, 0x21, 0x00


	//----- nvinfo : EIATTR_KPARAM_INFO
	.align		4
.L_11:
        /*0028*/ 	.byte	0x04, 0x17
        /*002a*/ 	.short	(.L_13 - .L_12)
.L_12:
        /*002c*/ 	.word	0x00000000
        /*0030*/ 	.short	0x0001
        /*0032*/ 	.short	0x0008
        /*0034*/ 	.byte	0x00, 0xf5, 0x21, 0x00


	//----- nvinfo : EIATTR_KPARAM_INFO
	.align		4
.L_13:
        /*0038*/ 	.byte	0x04, 0x17
        /*003a*/ 	.short	(.L_15 - .L_14)
.L_14:
        /*003c*/ 	.word	0x00000000
        /*0040*/ 	.short	0x0000
        /*0042*/ 	.short	0x0000
        /*0044*/ 	.byte	0x00, 0xf5, 0x21, 0x00


	//----- nvinfo : EIATTR_SPARSE_MMA_MASK
	.align		4
.L_15:
        /*0048*/ 	.byte	0x03, 0x50
        /*004a*/ 	.short	0x0000


	//----- nvinfo : EIATTR_MAXREG_COUNT
	.align		4
        /*004c*/ 	.byte	0x03, 0x1b
        /*004e*/ 	.short	0x00ff


	//----- nvinfo : EIATTR_MERCURY_ISA_VERSION
	.align		4
        /*0050*/ 	.byte	0x03, 0x5f
        /*0052*/ 	.short	0x0101


	//----- nvinfo : EIATTR_VRC_CTA_INIT_COUNT
	.align		4
        /*0054*/ 	.byte	0x02, 0x4a
	.zero		1
	.zero		1


	//----- nvinfo : EIATTR_EXIT_INSTR_OFFSETS
	.align		4
        /*0058*/ 	.byte	0x04, 0x1c
        /*005a*/ 	.short	(.L_17 - .L_16)


	//   ....[0]....
.L_16:
        /*005c*/ 	.word	0x00000030


	//   ....[1]....
        /*0060*/ 	.word	0x00001570


	//   ....[2]....
        /*0064*/ 	.word	0x000016f0


	//   ....[3]....
        /*0068*/ 	.word	0x00001820


	//   ....[4]....
        /*006c*/ 	.word	0x000018e0


	//----- nvinfo : EIATTR_CBANK_PARAM_SIZE
	.align		4
.L_17:
        /*0070*/ 	.byte	0x03, 0x19
        /*0072*/ 	.short	0x001c


	//----- nvinfo : EIATTR_PARAM_CBANK
	.align		4
        /*0074*/ 	.byte	0x04, 0x0a
        /*0076*/ 	.short	(.L_19 - .L_18)
	.align		4
.L_18:
        /*0078*/ 	.word	index@(.nv.constant0._Z12pChaseKernelPjS_S_i)
        /*007c*/ 	.short	0x0380
        /*007e*/ 	.short	0x001c


	//----- nvinfo : EIATTR_SW_WAR
	.align		4
.L_19:
        /*0080*/ 	.byte	0x04, 0x36
        /*0082*/ 	.short	(.L_21 - .L_20)
.L_20:
        /*0084*/ 	.word	0x00000008
.L_21:


//--------------------- .nv.callgraph             --------------------------
	.section	.nv.callgraph,"",@"SHT_CUDA_CALLGRAPH"
	.align	4
	.sectionentsize	8
	.align		4
        /*0000*/ 	.word	0x00000000
	.align		4
        /*0004*/ 	.word	0xffffffff
	.align		4
        /*0008*/ 	.word	0x00000000
	.align		4
        /*000c*/ 	.word	0xfffffffe
	.align		4
        /*0010*/ 	.word	0x00000000
	.align		4
        /*0014*/ 	.word	0xfffffffd
	.align		4
        /*0018*/ 	.word	0x00000000
	.align		4
        /*001c*/ 	.word	0xfffffffc


//--------------------- .text._Z12pChaseKernelPjS_S_i --------------------------
	.section	.text._Z12pChaseKernelPjS_S_i,"ax",@progbits
	.align	128
        .global         _Z12pChaseKernelPjS_S_i
        .type           _Z12pChaseKernelPjS_S_i,@function
        .size           _Z12pChaseKernelPjS_S_i,(.L_x_11 - _Z12pChaseKernelPjS_S_i)
        .other          _Z12pChaseKernelPjS_S_i,@"STO_CUDA_ENTRY STV_DEFAULT"
_Z12pChaseKernelPjS_S_i:
.text._Z12pChaseKernelPjS_S_i:
[----:B------:R-:W-:Y:S08]  /*0000*/  LDC R1, c[0x0][0x37c] ;  /* 0x0000df00ff017b82 */ /* 0x000ff00000000800 */
[----:B------:R-:W0:Y:S02]  /*0010*/  LDC R4, c[0x0][0x398] ;  /* 0x0000e600ff047b82 */ /* 0x000e240000000800 */
[----:B0-----:R-:W-:-:S13]  /*0020*/  ISETP.GE.AND P0, PT, R4, 0x1, PT ;  /* 0x000000010400780c */ /* 0x001fda0003f06270 */
[----:B------:R-:W-:Y:S05]  /*0030*/  @!P0 EXIT ;  /* 0x000000000000894d */ /* 0x000fea0003800000 */
[C---:B------:R-:W-:Y:S01]  /*0040*/  ISETP.GE.U32.AND P0, PT, R4.reuse, 0x10, PT ;  /* 0x000000100400780c */ /* 0x040fe20003f06070 */
[----:B------:R-:W0:Y:S01]  /*0050*/  LDCU.64 UR12, c[0x0][0x358] ;  /* 0x00006b00ff0c77ac */ /* 0x000e220008000a00 */
[----:B------:R-:W-:Y:S01]  /*0060*/  LOP3.LUT R5, R4, 0xf, RZ, 0xc0, !PT ;  /* 0x0000000f04057812 */ /* 0x000fe200078ec0ff */
[----:B------:R-:W-:Y:S02]  /*0070*/  IMAD.MOV.U32 R0, RZ, RZ, RZ ;  /* 0x000000ffff007224 */ /* 0x000fe400078e00ff */
[----:B------:R-:W-:-:S08]  /*0080*/  IMAD.MOV.U32 R7, RZ, RZ, RZ ;  /* 0x000000ffff077224 */ /* 0x000fd000078e00ff */
[----:B------:R-:W-:Y:S05]  /*0090*/  @!P0 BRA `(.L_x_0) ;  /* 0x0000000800388947 */ /* 0x000fea0003800000 */
[----:B------:R-:W1:Y:S01]  /*00a0*/  S2UR UR5, SR_CgaCtaId ;  /* 0x00000000000579c3 */ /* 0x000e620000008800 */
[----:B------:R-:W-:Y:S01]  /*00b0*/  UMOV UR4, 0x400 ;  /* 0x0000040000047882 */ /* 0x000fe20000000000 */
[----:B------:R-:W-:Y:S01]  /*00c0*/  LOP3.LUT R0, R4, 0x7ffffff0, RZ, 0xc0, !PT ;  /* 0x7ffffff004007812 */ /* 0x000fe200078ec0ff */
[----:B------:R-:W-:-:S03]  /*00d0*/  IMAD.MOV.U32 R7, RZ, RZ, RZ ;  /* 0x000000ffff077224 */ /* 0x000fc600078e00ff */
[----:B------:R-:W-:Y:S02]  /*00e0*/  IADD3 R4, PT, PT, -R0, RZ, RZ ;  /* 0x000000ff00047210 */ /* 0x000fe40007ffe1ff */
[----:B------:R-:W2:Y:S01]  /*00f0*/  LDC.64 R2, c[0x0][0x380] ;  /* 0x0000e000ff027b82 */ /* 0x000ea20000000a00 */
[----:B-1----:R-:W-:-:S04]  /*0100*/  ULEA UR4, UR5, UR4, 0x18 ;  /* 0x0000000405047291 */ /* 0x002fc8000f8ec0ff */
[----:B------:R-:W-:-:S07]  /*0110*/  UIADD3 UR4, UPT, UPT, UR4, 0x20, URZ ;  /* 0x0000002004047890 */ /* 0x000fce000fffe0ff */
[----:B------:R-:W-:-:S05]  /*0120*/  UMOV UR5, UR4 ;  /* 0x0000000400057c82 */ /* 0x000fca0008000000 */
.L_x_1:
[----:B------:R-:W1:Y:S01]  /*0130*/  S2UR UR6, SR_CLOCKLO ;  /* 0x00000000000679c3 */ /* 0x000e620000005000 */
[----:B------:R-:W-:Y:S01]  /*0140*/  NOP ;  /* 0x0000000000007918 */ /* 0x000fe20000000000 */
[----:B--2---:R-:W-:-:S06]  /*0150*/  IMAD.WIDE.U32 R6, R7, 0x4, R2 ;  /* 0x0000000407067825 */ /* 0x004fcc00078e0002 */
[----:B0-----:R-:W2:Y:S04]  /*0160*/  LDG.E R7, desc[UR12][R6.64] ;  /* 0x0000000c06077981 */ /* 0x001ea8000c1e1900 */
[----:B--2---:R-:W-:Y:S01]  /*0170*/  STS [UR4+-0x20], R7 ;  /* 0xffffe007ff007988 */ /* 0x004fe20008000804 */
[----:B------:R-:W-:-:S05]  /*0180*/  CS2R.32 R6, SR_CLOCKLO ;  /* 0x0000000000067805 */ /* 0x000fca0000005000 */
[----:B-1----:R-:W-:-:S05]  /*0190*/  VIADD R6, R6, -UR6 ;  /* 0x8000000606067c36 */ /* 0x002fca0008000000 */
[----:B------:R0:W-:Y:S01]  /*01a0*/  STS [UR5+-0x20], R6 ;  /* 0xffffe006ff007988 */ /* 0x0001e20008000805 */
[----:B------:R-:W1:Y:S01]  /*01b0*/  S2UR UR6, SR_CLOCKLO ;  /* 0x00000000000679c3 */ /* 0x000e620000005000 */
[----:B------:R-:W-:Y:S01]  /*01c0*/  NOP ;  /* 0x0000000000007918 */ /* 0x000fe20000000000 */
[----:B0-----:R-:W-:-:S06]  /*01d0*/  IMAD.WIDE.U32 R6, R7, 0x4, R2 ;  /* 0x0000000407067825 */ /* 0x001fcc00078e0002 */
[----:B------:R-:W2:Y:S04]  /*01e0*/  LDG.E R7, desc[UR12][R6.64] ;  /* 0x0000000c06077981 */ /* 0x000ea8000c1e1900 */
        /* <DEDUP_REMOVED lines=17> */
[----:B------:R-:W-:-:S04]  /*0300*/  CS2R.32 R6, SR_CLOCKLO ;  /* 0x0000000000067805 */ /* 0x000fc80000005000 */
[----:B-1----:R-:W-:-:S05]  /*0310*/  IADD3 R6, PT, PT, R6, -UR6, RZ ;  /* 0x8000000606067c10 */ /* 0x002fca000fffe0ff */
        /* <DEDUP_REMOVED lines=37> */
[----:B--2---:R-:W-:Y:S01]  /*0570*/  STS [UR4], R7 ;  /* 0x00000007ff007988 */ /* 0x004fe20008000804 */
[----:B------:R-:W-:-:S05]  /*0580*/  CS2R.32 R6, SR_CLOCKLO ;  /* 0x0000000000067805 */ /* 0x000fca0000005000 */
[----:B-1----:R-:W-:-:S05]  /*0590*/  VIADD R6, R6, -UR6 ;  /* 0x8000000606067c36 */ /* 0x002fca0008000000 */
[----:B------:R0:W-:Y:S01]  /*05a0*/  STS [UR5], R6 ;  /* 0x00000006ff007988 */ /* 0x0001e20008000805 */
[----:B------:R-:W1:Y:S01]  /*05b0*/  S2UR UR6, SR_CLOCKLO ;  /* 0x00000000000679c3 */ /* 0x000e620000005000 */
[----:B------:R-:W-:Y:S01]  /*05c0*/  NOP ;  /* 0x0000000000007918 */ /* 0x000fe20000000000 */
[----:B0-----:R-:W-:-:S06]  /*05d0*/  IMAD.WIDE.U32 R6, R7, 0x4, R2 ;  /* 0x0000000407067825 */ /* 0x001fcc00078e0002 */
[----:B------:R-:W2:Y:S04]  /*05e0*/  LDG.E R7, desc[UR12][R6.64] ;  /* 0x0000000c06077981 */ /* 0x000ea8000c1e1900 */
[----:B--2---:R-:W-:Y:S01]  /*05f0*/  STS [UR4+0x4], R7 ;  /* 0x00000407ff007988 */ /* 0x004fe20008000804 */
[----:B------:R-:W-:-:S05]  /*0600*/  CS2R.32 R6, SR_CLOCKLO ;  /* 0x0000000000067805 */ /* 0x000fca0000005000 */
[----:B-1----:R-:W-:-:S05]  /*0610*/  VIADD R6, R6, -UR6 ;  /* 0x8000000606067c36 */ /* 0x002fca0008000000 */
[----:B------:R0:W-:Y:S01]  /*0620*/  STS [UR5+0x4], R6 ;  /* 0x00000406ff007988 */ /* 0x0001e20008000805 */
        /* <DEDUP_REMOVED lines=13> */
[----:B------:R-:W-:-:S04]  /*0700*/  CS2R.32 R6, SR_CLOCKLO ;  /* 0x0000000000067805 */ /* 0x000fc80000005000 */
[----:B-1----:R-:W-:-:S05]  /*0710*/  IADD3 R6, PT, PT, R6, -UR6, RZ ;  /* 0x8000000606067c10 */ /* 0x002fca000fffe0ff */
        /* <DEDUP_REMOVED lines=29> */
[----:B--2---:R3:W-:Y:S01]  /*08f0*/  STS [UR4+0x1c], R7 ;  /* 0x00001c07ff007988 */ /* 0x0047e20008000804 */
[----:B------:R-:W-:Y:S01]  /*0900*/  CS2R.32 R6, SR_CLOCKLO ;  /* 0x0000000000067805 */ /* 0x000fe20000005000 */
[----:B------:R-:W-:-:S03]  /*0910*/  VIADD R4, R4, 0x10 ;  /* 0x0000001004047836 */ /* 0x000fc60000000000 */
[----:B-1----:R-:W-:Y:S01]  /*0920*/  IADD3 R6, PT, PT, R6, -UR6, RZ ;  /* 0x8000000606067c10 */ /* 0x002fe2000fffe0ff */
[----:B------:R-:W-:Y:S01]  /*0930*/  UIADD3 UR4, UPT, UPT, UR4, 0x40, URZ ;  /* 0x0000004004047890 */ /* 0x000fe2000fffe0ff */
[----:B------:R-:W-:-:S03]  /*0940*/  ISETP.NE.AND P0, PT, R4, RZ, PT ;  /* 0x000000ff0400720c */ /* 0x000fc60003f05270 */
[----:B------:R3:W-:Y:S01]  /*0950*/  STS [UR5+0x1c], R6 ;  /* 0x00001c06ff007988 */ /* 0x0007e20008000805 */
[----:B------:R-:W-:-:S09]  /*0960*/  UIADD3 UR5, UPT, UPT, UR5, 0x40, URZ ;  /* 0x0000004005057890 */ /* 0x000fd2000fffe0ff */
[----:B---3--:R-:W-:Y:S05]  /*0970*/  @P0 BRA `(.L_x_1) ;  /* 0xfffffff400ec0947 */ /* 0x008fea000383ffff */
.L_x_0:
[----:B------:R-:W-:-:S13]  /*0980*/  ISETP.NE.AND P0, PT, R5, RZ, PT ;  /* 0x000000ff0500720c */ /* 0x000fda0003f05270 */
[----:B------:R-:W-:Y:S05]  /*0990*/  @!P0 BRA `(.L_x_2) ;  /* 0x0000000800148947 */ /* 0x000fea0003800000 */
[----:B------:R-:W1:Y:S01]  /*09a0*/  LDCU UR4, c[0x0][0x398] ;  /* 0x00007300ff0477ac */ /* 0x000e620008000800 */
[----:B------:R-:W-:Y:S01]  /*09b0*/  ISETP.GE.U32.AND P0, PT, R5, 0x8, PT ;  /* 0x000000080500780c */ /* 0x000fe20003f06070 */
[----:B-1----:R-:W-:-:S12]  /*09c0*/  ULOP3.LUT UR5, UR4, 0x7, URZ, 0xc0, !UPT ;  /* 0x0000000704057892 */ /* 0x002fd8000f8ec0ff */
[----:B------:R-:W-:Y:S05]  /*09d0*/  @!P0 BRA `(.L_x_3) ;  /* 0x0000000400088947 */ /* 0x000fea0003800000 */
[----:B------:R-:W1:Y:S01]  /*09e0*/  S2UR UR6, SR_CLOCKLO ;  /* 0x00000000000679c3 */ /* 0x000e620000005000 */
[----:B------:R-:W-:-:S07]  /*09f0*/  NOP ;  /* 0x0000000000007918 */ /* 0x000fce0000000000 */
[----:B------:R-:W2:Y:S02]  /*0a00*/  LDC.64 R2, c[0x0][0x380] ;  /* 0x0000e000ff027b82 */ /* 0x000ea40000000a00 */
[----:B--2---:R-:W-:-:S06]  /*0a10*/  IMAD.WIDE.U32 R6, R7, 0x4, R2 ;  /* 0x0000000407067825 */ /* 0x004fcc00078e0002 */
[----:B0-----:R-:W2:Y:S01]  /*0a20*/  LDG.E R7, desc[UR12][R6.64] ;  /* 0x0000000c06077981 */ /* 0x001ea2000c1e1900 */
[----:B------:R-:W-:Y:S01]  /*0a30*/  MOV R4, 0x400 ;  /* 0x0000040000047802 */ /* 0x000fe20000000f00 */
[----:B------:R-:W0:Y:S03]  /*0a40*/  S2R R5, SR_CgaCtaId ;  /* 0x0000000000057919 */ /* 0x000e260000008800 */
[----:B0-----:R-:W-:-:S05]  /*0a50*/  LEA R5, R5, R4, 0x18 ;  /* 0x0000000405057211 */ /* 0x001fca00078ec0ff */
[----:B------:R-:W-:-:S05]  /*0a60*/  IMAD R4, R0, 0x4, R5 ;  /* 0x0000000400047824 */ /* 0x000fca00078e0205 */
[----:B--2---:R0:W-:Y:S01]  /*0a70*/  STS [R4], R7 ;  /* 0x0000000704007388 */ /* 0x0041e20000000800 */
[----:B------:R-:W-:-:S04]  /*0a80*/  CS2R.32 R5, SR_CLOCKLO ;  /* 0x0000000000057805 */ /* 0x000fc80000005000 */
[----:B-1----:R-:W-:Y:S01]  /*0a90*/  IADD3 R8, PT, PT, R5, -UR6, RZ ;  /* 0x8000000605087c10 */ /* 0x002fe2000fffe0ff */
[----:B------:R-:W1:Y:S01]  /*0aa0*/  S2UR UR6, SR_CLOCKLO ;  /* 0x00000000000679c3 */ /* 0x000e620000005000 */
[----:B------:R-:W-:Y:S01]  /*0ab0*/  NOP ;  /* 0x0000000000007918 */ /* 0x000fe20000000000 */
[----:B0-----:R-:W-:-:S05]  /*0ac0*/  IMAD.WIDE.U32 R6, R7, 0x4, R2 ;  /* 0x0000000407067825 */ /* 0x001fca00078e0002 */
[----:B------:R-:W2:Y:S04]  /*0ad0*/  LDG.E R9, desc[UR12][R6.64] ;  /* 0x0000000c06097981 */ /* 0x000ea8000c1e1900 */
[----:B--2---:R-:W-:Y:S01]  /*0ae0*/  STS.64 [R4], R8 ;  /* 0x0000000804007388 */ /* 0x004fe20000000a00 */
[----:B------:R-:W-:-:S05]  /*0af0*/  CS2R.32 R5, SR_CLOCKLO ;  /* 0x0000000000057805 */ /* 0x000fca0000005000 */
[----:B-1----:R-:W-:-:S05]  /*0b00*/  VIADD R5, R5, -UR6 ;  /* 0x8000000605057c36 */ /* 0x002fca0008000000 */
[----:B------:R0:W-:Y:S01]  /*0b10*/  STS [R4+0x4], R5 ;  /* 0x0000040504007388 */ /* 0x0001e20000000800 */
[----:B------:R-:W1:Y:S01]  /*0b20*/  S2UR UR6, SR_CLOCKLO ;  /* 0x00000000000679c3 */ /* 0x000e620000005000 */
[----:B------:R-:W-:Y:S01]  /*0b30*/  NOP ;  /* 0x0000000000007918 */ /* 0x000fe20000000000 */
[----:B------:R-:W-:-:S06]  /*0b40*/  IMAD.WIDE.U32 R6, R9, 0x4, R2 ;  /* 0x0000000409067825 */ /* 0x000fcc00078e0002 */
[----:B------:R-:W2:Y:S04]  /*0b50*/  LDG.E R7, desc[UR12][R6.64] ;  /* 0x0000000c06077981 */ /* 0x000ea8000c1e1900 */
[----:B--2---:R2:W-:Y:S01]  /*0b60*/  STS [R4+0x8], R7 ;  /* 0x0000080704007388 */ /* 0x0045e20000000800 */
[----:B0-----:R-:W-:-:S05]  /*0b70*/  CS2R.32 R5, SR_CLOCKLO ;  /* 0x0000000000057805 */ /* 0x001fca0000005000 */
[----:B-1----:R-:W-:Y:S01]  /*0b80*/  VIADD R8, R5, -UR6 ;  /* 0x8000000605087c36 */ /* 0x002fe20008000000 */
[----:B------:R-:W0:Y:S01]  /*0b90*/  S2UR UR6, SR_CLOCKLO ;  /* 0x00000000000679c3 */ /* 0x000e220000005000 */
[----:B------:R-:W-:Y:S01]  /*0ba0*/  NOP ;  /* 0x0000000000007918 */ /* 0x000fe20000000000 */
[----:B--2---:R-:W-:-:S05]  /*0bb0*/  IMAD.WIDE.U32 R6, R7, 0x4, R2 ;  /* 0x0000000407067825 */ /* 0x004fca00078e0002 */
[----:B------:R-:W2:Y:S04]  /*0bc0*/  LDG.E R9, desc[UR12][R6.64] ;  /* 0x0000000c06097981 */ /* 0x000ea8000c1e1900 */
[----:B--2---:R-:W-:Y:S01]  /*0bd0*/  STS.64 [R4+0x8], R8 ;  /* 0x0000080804007388 */ /* 0x004fe20000000a00 */
[----:B------:R-:W-:-:S04]  /*0be0*/  CS2R.32 R5, SR_CLOCKLO ;  /* 0x0000000000057805 */ /* 0x000fc80000005000 */
[----:B0-----:R-:W-:-:S05]  /*0bf0*/  IADD3 R5, PT, PT, R5, -UR6, RZ ;  /* 0x8000000605057c10 */ /* 0x001fca000fffe0ff */
        /* <DEDUP_REMOVED lines=13> */
[----:B------:R-:W-:-:S05]  /*0cd0*/  CS2R.32 R5, SR_CLOCKLO ;  /* 0x0000000000057805 */ /* 0x000fca0000005000 */
[----:B0-----:R-:W-:-:S05]  /*0ce0*/  VIADD R5, R5, -UR6 ;  /* 0x8000000605057c36 */ /* 0x001fca0008000000 */
[----:B------:R-:W-:Y:S01]  /*0cf0*/  STS [R4+0x14], R5 ;  /* 0x0000140504007388 */ /* 0x000fe20000000800 */
[----:B------:R-:W0:Y:S01]  /*0d00*/  S2UR UR6, SR_CLOCKLO ;  /* 0x00000000000679c3 */ /* 0x000e220000005000 */
[----:B------:R-:W-:Y:S01]  /*0d10*/  NOP ;  /* 0x0000000000007918 */ /* 0x000fe20000000000 */
[----:B------:R-:W-:-:S06]  /*0d20*/  IMAD.WIDE.U32 R6, R9, 0x4, R2 ;  /* 0x0000000409067825 */ /* 0x000fcc00078e0002 */
[----:B------:R-:W2:Y:S04]  /*0d30*/  LDG.E R7, desc[UR12][R6.64] ;  /* 0x0000000c06077981 */ /* 0x000ea8000c1e1900 */
[----:B--2---:R1:W-:Y:S01]  /*0d40*/  STS [R4+0x18], R7 ;  /* 0x0000180704007388 */ /* 0x0043e20000000800 */
[----:B------:R-:W-:-:S04]  /*0d50*/  CS2R.32 R6, SR_CLOCKLO ;  /* 0x0000000000067805 */ /* 0x000fc80000005000 */
[----:B0-----:R-:W-:Y:S01]  /*0d60*/  IADD3 R6, PT, PT, R6, -UR6, RZ ;  /* 0x8000000606067c10 */ /* 0x001fe2000fffe0ff */
[----:B------:R-:W0:Y:S01]  /*0d70*/  S2UR UR6, SR_CLOCKLO ;  /* 0x00000000000679c3 */ /* 0x000e220000005000 */
[----:B------:R-:W-:Y:S01]  /*0d80*/  NOP ;  /* 0x0000000000007918 */ /* 0x000fe20000000000 */
[----:B------:R-:W-:-:S05]  /*0d90*/  IMAD.WIDE.U32 R2, R7, 0x4, R2 ;  /* 0x0000000407027825 */ /* 0x000fca00078e0002 */
[----:B-1----:R-:W2:Y:S04]  /*0da0*/  LDG.E R7, desc[UR12][R2.64] ;  /* 0x0000000c02077981 */ /* 0x002ea8000c1e1900 */
[----:B--2---:R1:W-:Y:S01]  /*0db0*/  STS.64 [R4+0x18], R6 ;  /* 0x0000180604007388 */ /* 0x0043e20000000a00 */
[----:B------:R-:W-:-:S05]  /*0dc0*/  CS2R.32 R2, SR_CLOCKLO ;  /* 0x0000000000027805 */ /* 0x000fca0000005000 */
[----:B0-----:R-:W-:Y:S02]  /*0dd0*/  VIADD R3, R2, -UR6 ;  /* 0x8000000602037c36 */ /* 0x001fe40008000000 */
[----:B------:R-:W-:-:S03]  /*0de0*/  VIADD R0, R0, 0x8 ;  /* 0x0000000800007836 */ /* 0x000fc60000000000 */
[----:B------:R1:W-:Y:S04]  /*0df0*/  STS [R4+0x1c], R3 ;  /* 0x00001c0304007388 */ /* 0x0003e80000000800 */
.L_x_3:
[----:B------:R-:W-:-:S09]  /*0e00*/  UISETP.NE.AND UP0, UPT, UR5, URZ, UPT ;  /* 0x000000ff0500728c */ /* 0x000fd2000bf05270 */
[----:B------:R-:W-:Y:S05]  /*0e10*/  BRA.U !UP0, `(.L_x_2) ;  /* 0x0000000108f47547 */ /* 0x000fea000b800000 */
[----:B------:R-:W-:Y:S02]  /*0e20*/  UISETP.GE.U32.AND UP0, UPT, UR5, 0x4, UPT ;  /* 0x000000040500788c */ /* 0x000fe4000bf06070 */
[----:B------:R-:W-:-:S07]  /*0e30*/  ULOP3.LUT UR4, UR4, 0x3, URZ, 0xc0, !UPT ;  /* 0x0000000304047892 */ /* 0x000fce000f8ec0ff */
[----:B------:R-:W-:Y:S05]  /*0e40*/  BRA.U !UP0, `(.L_x_4) ;  /* 0x0000000108907547 */ /* 0x000fea000b800000 */
[----:B------:R-:W2:Y:S01]  /*0e50*/  S2UR UR5, SR_CLOCKLO ;  /* 0x00000000000579c3 */ /* 0x000ea20000005000 */
[----:B------:R-:W-:-:S07]  /*0e60*/  NOP ;  /* 0x0000000000007918 */ /* 0x000fce0000000000 */
[----:B-1----:R-:W1:Y:S02]  /*0e70*/  LDC.64 R2, c[0x0][0x380] ;  /* 0x0000e000ff027b82 */ /* 0x002e640000000a00 */
[----:B-1----:R-:W-:-:S06]  /*0e80*/  IMAD.WIDE.U32 R4, R7, 0x4, R2 ;  /* 0x0000000407047825 */ /* 0x002fcc00078e0002 */
[----:B0-----:R-:W3:Y:S01]  /*0e90*/  LDG.E R5, desc[UR12][R4.64] ;  /* 0x0000000c04057981 */ /* 0x001ee2000c1e1900 */
[----:B------:R-:W-:Y:S01]  /*0ea0*/  MOV R6, 0x400 ;  /* 0x0000040000067802 */ /* 0x000fe20000000f00 */
[----:B------:R-:W0:Y:S03]  /*0eb0*/  S2R R7, SR_CgaCtaId ;  /* 0x0000000000077919 */ /* 0x000e260000008800 */
[----:B0-----:R-:W-:-:S04]  /*0ec0*/  LEA R7, R7, R6, 0x18 ;  /* 0x0000000607077211 */ /* 0x001fc800078ec0ff */
[----:B------:R-:W-:-:S05]  /*0ed0*/  LEA R9, R0, R7, 0x2 ;  /* 0x0000000700097211 */ /* 0x000fca00078e10ff */
[----:B---3--:R0:W-:Y:S01]  /*0ee0*/  STS [R9], R5 ;  /* 0x0000000509007388 */ /* 0x0081e20000000800 */
[----:B------:R-:W-:-:S05]  /*0ef0*/  CS2R.32 R4, SR_CLOCKLO ;  /* 0x0000000000047805 */ /* 0x000fca0000005000 */
[----:B--2---:R-:W-:Y:S01]  /*0f00*/  VIADD R6, R4, -UR5 ;  /* 0x8000000504067c36 */ /* 0x004fe20008000000 */
        /* <DEDUP_REMOVED lines=10> */
[----:B0-----:R-:W-:-:S06]  /*0fb0*/  IMAD.WIDE.U32 R4, R7, 0x4, R2 ;  /* 0x0000000407047825 */ /* 0x001fcc00078e0002 */
[----:B------:R-:W2:Y:S04]  /*0fc0*/  LDG.E R5, desc[UR12][R4.64] ;  /* 0x0000000c04057981 */ /* 0x000ea8000c1e1900 */
[----:B--2---:R2:W-:Y:S01]  /*0fd0*/  STS [R9+0x8], R5 ;  /* 0x0000080509007388 */ /* 0x0045e20000000800 */
[----:B------:R-:W-:-:S04]  /*0fe0*/  CS2R.32 R4, SR_CLOCKLO ;  /* 0x0000000000047805 */ /* 0x000fc80000005000 */
[----:B-1----:R-:W-:Y:S01]  /*0ff0*/  IADD3 R6, PT, PT, R4, -UR5, RZ ;  /* 0x8000000504067c10 */ /* 0x002fe2000fffe0ff */
[----:B------:R-:W0:Y:S01]  /*1000*/  S2UR UR5, SR_CLOCKLO ;  /* 0x00000000000579c3 */ /* 0x000e220000005000 */
[----:B------:R-:W-:Y:S01]  /*1010*/  NOP ;  /* 0x0000000000007918 */ /* 0x000fe20000000000 */
[----:B------:R-:W-:-:S05]  /*1020*/  IMAD.WIDE.U32 R2, R5, 0x4, R2 ;  /* 0x0000000405027825 */ /* 0x000fca00078e0002 */
[----:B------:R-:W3:Y:S04]  /*1030*/  LDG.E R7, desc[UR12][R2.64] ;  /* 0x0000000c02077981 */ /* 0x000ee8000c1e1900 */
[----:B---3--:R2:W-:Y:S01]  /*1040*/  STS.64 [R9+0x8], R6 ;  /* 0x0000080609007388 */ /* 0x0085e20000000a00 */
[----:B------:R-:W-:-:S05]  /*1050*/  CS2R.32 R2, SR_CLOCKLO ;  /* 0x0000000000027805 */ /* 0x000fca0000005000 */
[----:B0-----:R-:W-:Y:S02]  /*1060*/  VIADD R2, R2, -UR5 ;  /* 0x8000000502027c36 */ /* 0x001fe40008000000 */
[----:B------:R-:W-:-:S03]  /*1070*/  VIADD R0, R0, 0x4 ;  /* 0x0000000400007836 */ /* 0x000fc60000000000 */
[----:B------:R2:W-:Y:S04]  /*1080*/  STS [R9+0xc], R2 ;  /* 0x00000c0209007388 */ /* 0x0005e80000000800 */
.L_x_4:
[----:B------:R-:W-:-:S09]  /*1090*/  UISETP.NE.AND UP0, UPT, UR4, URZ, UPT ;  /* 0x000000ff0400728c */ /* 0x000fd2000bf05270 */
[----:B------:R-:W-:Y:S05]  /*10a0*/  BRA.U !UP0, `(.L_x_2) ;  /* 0x0000000108507547 */ /* 0x000fea000b800000 */
[----:B--2---:R-:W2:Y:S01]  /*10b0*/  S2R R5, SR_CgaCtaId ;  /* 0x0000000000057919 */ /* 0x004ea20000008800 */
[----:B-1----:R-:W1:Y:S01]  /*10c0*/  LDC.64 R2, c[0x0][0x380] ;  /* 0x0000e000ff027b82 */ /* 0x002e620000000a00 */
[----:B------:R-:W-:Y:S01]  /*10d0*/  MOV R4, 0x400 ;  /* 0x0000040000047802 */ /* 0x000fe20000000f00 */
[----:B------:R-:W-:-:S03]  /*10e0*/  UIADD3 UR4, UPT, UPT, -UR4, URZ, URZ ;  /* 0x000000ff04047290 */ /* 0x000fc6000fffe1ff */
[----:B--2---:R-:W-:-:S04]  /*10f0*/  LEA R5, R5, R4, 0x18 ;  /* 0x0000000405057211 */ /* 0x004fc800078ec0ff */
[----:B------:R-:W-:-:S05]  /*1100*/  LEA R0, R0, R5, 0x2 ;  /* 0x0000000500007211 */ /* 0x000fca00078e10ff */
[----:B------:R-:W-:-:S07]  /*1110*/  IMAD.MOV.U32 R6, RZ, RZ, R0 ;  /* 0x000000ffff067224 */ /* 0x000fce00078e0000 */
.L_x_5:
[----:B------:R-:W2:Y:S01]  /*1120*/  S2UR UR5, SR_CLOCKLO ;  /* 0x00000000000579c3 */ /* 0x000ea20000005000 */
[----:B------:R-:W-:Y:S01]  /*1130*/  NOP ;  /* 0x0000000000007918 */ /* 0x000fe20000000000 */
[----:B-1----:R-:W-:-:S05]  /*1140*/  IMAD.WIDE.U32 R4, R7, 0x4, R2 ;  /* 0x0000000407047825 */ /* 0x002fca00078e0002 */
[----:B0-----:R-:W3:Y:S04]  /*1150*/  LDG.E R7, desc[UR12][R4.64] ;  /* 0x0000000c04077981 */ /* 0x001ee8000c1e1900 */
[----:B---3--:R0:W-:Y:S01]  /*1160*/  STS [R6], R7 ;  /* 0x0000000706007388 */ /* 0x0081e20000000800 */
[----:B------:R-:W-:Y:S01]  /*1170*/  CS2R.32 R4, SR_CLOCKLO ;  /* 0x0000000000047805 */ /* 0x000fe20000005000 */
[----:B------:R-:W-:-:S04]  /*1180*/  UIADD3 UR4, UPT, UPT, UR4, 0x1, URZ ;  /* 0x0000000104047890 */ /* 0x000fc8000fffe0ff */
[----:B--2---:R-:W-:Y:S01]  /*1190*/  VIADD R5, R4, -UR5 ;  /* 0x8000000504057c36 */ /* 0x004fe20008000000 */
[----:B0-----:R-:W-:Y:S01]  /*11a0*/  IADD3 R6, PT, PT, R6, 0x4, RZ ;  /* 0x0000000406067810 */ /* 0x001fe20007ffe0ff */
[----:B------:R-:W-:-:S03]  /*11b0*/  UISETP.NE.AND UP0, UPT, UR4, URZ, UPT ;  /* 0x000000ff0400728c */ /* 0x000fc6000bf05270 */
[----:B------:R0:W-:Y:S02]  /*11c0*/  STS [R0], R5 ;  /* 0x0000000500007388 */ /* 0x0001e40000000800 */
[----:B0-----:R-:W-:-:S04]  /*11d0*/  VIADD R0, R0, 0x4 ;  /* 0x0000000400007836 */ /* 0x001fc80000000000 */
[----:B------:R-:W-:Y:S05]  /*11e0*/  BRA.U UP0, `(.L_x_5) ;  /* 0xfffffffd00cc7547 */ /* 0x000fea000b83ffff */
.L_x_2:
[----:B--2---:R-:W2:Y:S01]  /*11f0*/  LDC R2, c[0x0][0x398] ;  /* 0x0000e600ff027b82 */ /* 0x004ea20000000800 */
[----:B------:R-:W-:Y:S01]  /*1200*/  IMAD.MOV.U32 R0, RZ, RZ, RZ ;  /* 0x000000ffff007224 */ /* 0x000fe200078e00ff */
[C---:B--2---:R-:W-:Y:S02]  /*1210*/  ISETP.GE.U32.AND P1, PT, R2.reuse, 0x8, PT ;  /* 0x000000080200780c */ /* 0x044fe40003f26070 */
[----:B------:R-:W-:-:S04]  /*1220*/  LOP3.LUT R28, R2, 0x7, RZ, 0xc0, !PT ;  /* 0x00000007021c7812 */ /* 0x000fc800078ec0ff */
[----:B------:R-:W-:-:S07]  /*1230*/  ISETP.NE.AND P0, PT, R28, RZ, PT ;  /* 0x000000ff1c00720c */ /* 0x000fce0003f05270 */
[----:B------:R-:W-:Y:S06]  /*1240*/  @!P1 BRA `(.L_x_6) ;  /* 0x0000000000c89947 */ /* 0x000fec0003800000 */
[----:B------:R-:W2:Y:S01]  /*1250*/  S2UR UR5, SR_CgaCtaId ;  /* 0x00000000000579c3 */ /* 0x000ea20000008800 */
[----:B------:R-:W3:Y:S01]  /*1260*/  LDCU.64 UR8, c[0x0][0x388] ;  /* 0x00007100ff0877ac */ /* 0x000ee20008000a00 */
[----:B------:R-:W-:Y:S01]  /*1270*/  LOP3.LUT R0, R2, 0x7ffffff8, RZ, 0xc0, !PT ;  /* 0x7ffffff802007812 */ /* 0x000fe200078ec0ff */
[----:B------:R-:W4:Y:S03]  /*1280*/  LDCU.64 UR10, c[0x0][0x390] ;  /* 0x00007200ff0a77ac */ /* 0x000f260008000a00 */
[----:B-1----:R-:W-:Y:S01]  /*1290*/  IADD3 R3, PT, PT, -R0, RZ, RZ ;  /* 0x000000ff00037210 */ /* 0x002fe20007ffe1ff */
[----:B------:R-:W-:Y:S01]  /*12a0*/  UMOV UR4, 0x400 ;  /* 0x0000040000047882 */ /* 0x000fe20000000000 */
[----:B---3--:R-:W-:-:S04]  /*12b0*/  UIADD3 UR7, UP0, UPT, UR8, 0x10, URZ ;  /* 0x0000001008077890 */ /* 0x008fc8000ff1e0ff */
[----:B------:R-:W-:Y:S02]  /*12c0*/  UIADD3.X UR8, UPT, UPT, URZ, UR9, URZ, UP0, !UPT ;  /* 0x00000009ff087290 */ /* 0x000fe400087fe4ff */
[----:B--2---:R-:W-:Y:S01]  /*12d0*/  ULEA UR4, UR5, UR4, 0x18 ;  /* 0x0000000405047291 */ /* 0x004fe2000f8ec0ff */
[----:B------:R-:W-:Y:S01]  /*12e0*/  IMAD.U32 R26, RZ, RZ, UR7 ;  /* 0x00000007ff1a7e24 */ /* 0x000fe2000f8e00ff */
[----:B----4-:R-:W-:Y:S02]  /*12f0*/  UIADD3 UR5, UP1, UPT, UR10, 0x10, URZ ;  /* 0x000000100a057890 */ /* 0x010fe4000ff3e0ff */
[----:B------:R-:W-:Y:S01]  /*1300*/  UIADD3 UR4, UPT, UPT, UR4, 0x10, URZ ;  /* 0x0000001004047890 */ /* 0x000fe2000fffe0ff */
[----:B------:R-:W-:Y:S01]  /*1310*/  MOV R27, UR8 ;  /* 0x00000008001b7c02 */ /* 0x000fe20008000f00 */
[----:B------:R-:W-:Y:S02]  /*1320*/  UIADD3.X UR6, UPT, UPT, URZ, UR11, URZ, UP1, !UPT ;  /* 0x0000000bff067290 */ /* 0x000fe40008ffe4ff */
[----:B------:R-:W-:-:S03]  /*1330*/  IMAD.U32 R24, RZ, RZ, UR5 ;  /* 0x00000005ff187e24 */ /* 0x000fc6000f8e00ff */
[----:B------:R-:W-:Y:S01]  /*1340*/  UMOV UR5, UR4 ;  /* 0x0000000400057c82 */ /* 0x000fe20008000000 */
[----:B------:R-:W-:-:S07]  /*1350*/  IMAD.U32 R25, RZ, RZ, UR6 ;  /* 0x00000006ff197e24 */ /* 0x000fce000f8e00ff */
.L_x_7:
[----:B----4-:R-:W0:Y:S01]  /*1360*/  LDS.128 R16, [UR4+-0x10] ;  /* 0xfffff004ff107984 */ /* 0x010e220008000c00 */
[----:B------:R-:W-:Y:S01]  /*1370*/  IMAD.MOV.U32 R20, RZ, RZ, R26 ;  /* 0x000000ffff147224 */ /* 0x000fe200078e001a */
[----:B------:R-:W-:Y:S01]  /*1380*/  MOV R21, R27 ;  /* 0x0000001b00157202 */ /* 0x000fe20000000f00 */
[----:B------:R-:W-:Y:S01]  /*1390*/  IMAD.MOV.U32 R22, RZ, RZ, R24 ;  /* 0x000000ffff167224 */ /* 0x000fe200078e0018 */
[----:B------:R-:W1:Y:S01]  /*13a0*/  LDS.128 R12, [UR5+-0x10] ;  /* 0xfffff005ff0c7984 */ /* 0x000e620008000c00 */
[----:B------:R-:W-:Y:S01]  /*13b0*/  IMAD.MOV.U32 R23, RZ, RZ, R25 ;  /* 0x000000ffff177224 */ /* 0x000fe200078e0019 */
[----:B------:R-:W-:Y:S02]  /*13c0*/  IADD3 R3, PT, PT, R3, 0x8, RZ ;  /* 0x0000000803037810 */ /* 0x000fe40007ffe0ff */
[----:B------:R-:W2:Y:S01]  /*13d0*/  LDS.128 R8, [UR4] ;  /* 0x00000004ff087984 */ /* 0x000ea20008000c00 */
[----:B------:R-:W-:Y:S01]  /*13e0*/  IADD3 R26, P2, PT, R20, 0x20, RZ ;  /* 0x00000020141a7810 */ /* 0x000fe20007f5e0ff */
[----:B------:R-:W-:Y:S01]  /*13f0*/  UIADD3 UR4, UPT, UPT, UR4, 0x20, URZ ;  /* 0x0000002004047890 */ /* 0x000fe2000fffe0ff */
[----:B------:R-:W-:Y:S01]  /*1400*/  ISETP.NE.AND P1, PT, R3, RZ, PT ;  /* 0x000000ff0300720c */ /* 0x000fe20003f25270 */
[----:B------:R-:W3:Y:S01]  /*1410*/  LDS.128 R4, [UR5] ;  /* 0x00000005ff047984 */ /* 0x000ee20008000c00 */
[----:B------:R-:W-:Y:S01]  /*1420*/  IADD3 R24, P3, PT, R22, 0x20, RZ ;  /* 0x0000002016187810 */ /* 0x000fe20007f7e0ff */
[----:B------:R-:W-:Y:S01]  /*1430*/  UIADD3 UR5, UPT, UPT, UR5, 0x20, URZ ;  /* 0x0000002005057890 */ /* 0x000fe2000fffe0ff */
[----:B------:R-:W-:-:S03]  /*1440*/  IMAD.X R27, RZ, RZ, R21, P2 ;  /* 0x000000ffff1b7224 */ /* 0x000fc600010e0615 */
[----:B------:R-:W-:Y:S01]  /*1450*/  IMAD.X R25, RZ, RZ, R23, P3 ;  /* 0x000000ffff197224 */ /* 0x000fe200018e0617 */
[----:B0-----:R4:W-:Y:S04]  /*1460*/  STG.E desc[UR12][R20.64+-0x10], R16 ;  /* 0xfffff01014007986 */ /* 0x0019e8000c10190c */
[----:B-1----:R4:W-:Y:S04]  /*1470*/  STG.E desc[UR12][R22.64+-0x10], R12 ;  /* 0xfffff00c16007986 */ /* 0x0029e8000c10190c */
[----:B------:R4:W-:Y:S04]  /*1480*/  STG.E desc[UR12][R20.64+-0xc], R17 ;  /* 0xfffff41114007986 */ /* 0x0009e8000c10190c */
[----:B------:R4:W-:Y:S04]  /*1490*/  STG.E desc[UR12][R22.64+-0xc], R13 ;  /* 0xfffff40d16007986 */ /* 0x0009e8000c10190c */
[----:B------:R4:W-:Y:S04]  /*14a0*/  STG.E desc[UR12][R20.64+-0x8], R18 ;  /* 0xfffff81214007986 */ /* 0x0009e8000c10190c */
[----:B------:R4:W-:Y:S04]  /*14b0*/  STG.E desc[UR12][R22.64+-0x8], R14 ;  /* 0xfffff80e16007986 */ /* 0x0009e8000c10190c */
[----:B------:R4:W-:Y:S04]  /*14c0*/  STG.E desc[UR12][R20.64+-0x4], R19 ;  /* 0xfffffc1314007986 */ /* 0x0009e8000c10190c */
[----:B------:R4:W-:Y:S04]  /*14d0*/  STG.E desc[UR12][R22.64+-0x4], R15 ;  /* 0xfffffc0f16007986 */ /* 0x0009e8000c10190c */
[----:B--2---:R4:W-:Y:S04]  /*14e0*/  STG.E desc[UR12][R20.64], R8 ;  /* 0x0000000814007986 */ /* 0x0049e8000c10190c */
[----:B---3--:R4:W-:Y:S04]  /*14f0*/  STG.E desc[UR12][R22.64], R4 ;  /* 0x0000000416007986 */ /* 0x0089e8000c10190c */
[----:B------:R4:W-:Y:S04]  /*1500*/  STG.E desc[UR12][R20.64+0x4], R9 ;  /* 0x0000040914007986 */ /* 0x0009e8000c10190c */
[----:B------:R4:W-:Y:S04]  /*1510*/  STG.E desc[UR12][R22.64+0x4], R5 ;  /* 0x0000040516007986 */ /* 0x0009e8000c10190c */
[----:B------:R4:W-:Y:S04]  /*1520*/  STG.E desc[UR12][R20.64+0x8], R10 ;  /* 0x0000080a14007986 */ /* 0x0009e8000c10190c */
[----:B------:R4:W-:Y:S04]  /*1530*/  STG.E desc[UR12][R22.64+0x8], R6 ;  /* 0x0000080616007986 */ /* 0x0009e8000c10190c */
[----:B------:R4:W-:Y:S04]  /*1540*/  STG.E desc[UR12][R20.64+0xc], R11 ;  /* 0x00000c0b14007986 */ /* 0x0009e8000c10190c */
[----:B------:R4:W-:Y:S01]  /*1550*/  STG.E desc[UR12][R22.64+0xc], R7 ;  /* 0x00000c0716007986 */ /* 0x0009e2000c10190c */
[----:B------:R-:W-:Y:S05]  /*1560*/  @P1 BRA `(.L_x_7) ;  /* 0xfffffffc007c1947 */ /* 0x000fea000383ffff */
.L_x_6:
[----:B0-----:R-:W-:Y:S05]  /*1570*/  @!P0 EXIT ;  /* 0x000000000000894d */ /* 0x001fea0003800000 */
[----:B------:R-:W-:Y:S02]  /*1580*/  ISETP.GE.U32.AND P0, PT, R28, 0x4, PT ;  /* 0x000000041c00780c */ /* 0x000fe40003f06070 */
[----:B----4-:R-:W-:-:S04]  /*1590*/  LOP3.LUT R12, R2, 0x3, RZ, 0xc0, !PT ;  /* 0x00000003020c7812 */ /* 0x010fc800078ec0ff */
[----:B------:R-:W-:-:S07]  /*15a0*/  ISETP.NE.AND P1, PT, R12, RZ, PT ;  /* 0x000000ff0c00720c */ /* 0x000fce0003f25270 */
[----:B------:R-:W-:Y:S06]  /*15b0*/  @!P0 BRA `(.L_x_8) ;  /* 0x00000000004c8947 */ /* 0x000fec0003800000 */
[----:B-1----:R-:W0:Y:S01]  /*15c0*/  S2R R4, SR_CgaCtaId ;  /* 0x0000000000047919 */ /* 0x002e220000008800 */
[----:B------:R-:W-:Y:S01]  /*15d0*/  MOV R3, 0x400 ;  /* 0x0000040000037802 */ /* 0x000fe20000000f00 */
[----:B------:R-:W1:Y:S02]  /*15e0*/  LDC.64 R6, c[0x0][0x390] ;  /* 0x0000e400ff067b82 */ /* 0x000e640000000a00 */
[----:B-1----:R-:W-:Y:S01]  /*15f0*/  IMAD.WIDE.U32 R6, R0, 0x4, R6 ;  /* 0x0000000400067825 */ /* 0x002fe200078e0006 */
[----:B0-----:R-:W-:-:S05]  /*1600*/  LEA R3, R4, R3, 0x18 ;  /* 0x0000000304037211 */ /* 0x001fca00078ec0ff */
[----:B------:R-:W0:Y:S01]  /*1610*/  LDC.64 R4, c[0x0][0x388] ;  /* 0x0000e200ff047b82 */ /* 0x000e220000000a00 */
[----:B------:R-:W-:-:S05]  /*1620*/  LEA R3, R0, R3, 0x2 ;  /* 0x0000000300037211 */ /* 0x000fca00078e10ff */
[----:B------:R-:W1:Y:S04]  /*1630*/  LDS.64 R8, [R3] ;  /* 0x0000000003087984 */ /* 0x000e680000000a00 */
[----:B------:R-:W2:Y:S01]  /*1640*/  LDS.64 R10, [R3+0x8] ;  /* 0x00000800030a7984 */ /* 0x000ea20000000a00 */
[----:B0-----:R-:W-:-:S04]  /*1650*/  IMAD.WIDE.U32 R4, R0, 0x4, R4 ;  /* 0x0000000400047825 */ /* 0x001fc800078e0004 */
[----:B------:R-:W-:Y:S01]  /*1660*/  VIADD R0, R0, 0x4 ;  /* 0x0000000400007836 */ /* 0x000fe20000000000 */
[----:B-1----:R0:W-:Y:S04]  /*1670*/  STG.E desc[UR12][R4.64], R8 ;  /* 0x0000000804007986 */ /* 0x0021e8000c10190c */
[----:B------:R0:W-:Y:S04]  /*1680*/  STG.E desc[UR12][R6.64], R8 ;  /* 0x0000000806007986 */ /* 0x0001e8000c10190c */
[----:B------:R0:W-:Y:S04]  /*1690*/  STG.E desc[UR12][R4.64+0x4], R9 ;  /* 0x0000040904007986 */ /* 0x0001e8000c10190c */
[----:B------:R0:W-:Y:S04]  /*16a0*/  STG.E desc[UR12][R6.64+0x4], R9 ;  /* 0x0000040906007986 */ /* 0x0001e8000c10190c */
[----:B--2---:R0:W-:Y:S04]  /*16b0*/  STG.E desc[UR12][R4.64+0x8], R10 ;  /* 0x0000080a04007986 */ /* 0x0041e8000c10190c */
[----:B------:R0:W-:Y:S04]  /*16c0*/  STG.E desc[UR12][R6.64+0x8], R10 ;  /* 0x0000080a06007986 */ /* 0x0001e8000c10190c */
[----:B------:R0:W-:Y:S04]  /*16d0*/  STG.E desc[UR12][R4.64+0xc], R11 ;  /* 0x00000c0b04007986 */ /* 0x0001e8000c10190c */
[----:B------:R0:W-:Y:S02]  /*16e0*/  STG.E desc[UR12][R6.64+0xc], R11 ;  /* 0x00000c0b06007986 */ /* 0x0001e4000c10190c */
.L_x_8:
[----:B------:R-:W-:Y:S05]  /*16f0*/  @!P1 EXIT ;  /* 0x000000000000994d */ /* 0x000fea0003800000 */
[----:B------:R-:W-:Y:S02]  /*1700*/  ISETP.NE.AND P0, PT, R12, 0x1, PT ;  /* 0x000000010c00780c */ /* 0x000fe40003f05270 */
[----:B------:R-:W-:-:S04]  /*1710*/  LOP3.LUT R2, R2, 0x1, RZ, 0xc0, !PT ;  /* 0x0000000102027812 */ /* 0x000fc800078ec0ff */
[----:B------:R-:W-:-:S07]  /*1720*/  ISETP.NE.U32.AND P1, PT, R2, 0x1, PT ;  /* 0x000000010200780c */ /* 0x000fce0003f25070 */
[----:B------:R-:W-:Y:S06]  /*1730*/  @!P0 BRA `(.L_x_9) ;  /* 0x0000000000388947 */ /* 0x000fec0003800000 */
[----:B-1----:R-:W1:Y:S01]  /*1740*/  S2R R3, SR_CgaCtaId ;  /* 0x0000000000037919 */ /* 0x002e620000008800 */
[----:B------:R-:W-:Y:S01]  /*1750*/  MOV R2, 0x400 ;  /* 0x0000040000027802 */ /* 0x000fe20000000f00 */
[----:B0-----:R-:W0:Y:S02]  /*1760*/  LDC.64 R4, c[0x0][0x390] ;  /* 0x0000e400ff047b82 */ /* 0x001e240000000a00 */
[----:B0-----:R-:W-:Y:S01]  /*1770*/  IMAD.WIDE.U32 R4, R0, 0x4, R4 ;  /* 0x0000000400047825 */ /* 0x001fe200078e0004 */
[----:B-1----:R-:W-:-:S05]  /*1780*/  LEA R3, R3, R2, 0x18 ;  /* 0x0000000203037211 */ /* 0x002fca00078ec0ff */
[C---:B------:R-:W-:Y:S02]  /*1790*/  IMAD R6, R0.reuse, 0x4, R3 ;  /* 0x0000000400067824 */ /* 0x040fe400078e0203 */
[----:B------:R-:W0:Y:S04]  /*17a0*/  LDC.64 R2, c[0x0][0x388] ;  /* 0x0000e200ff027b82 */ /* 0x000e280000000a00 */
[----:B------:R-:W1:Y:S01]  /*17b0*/  LDS.64 R6, [R6] ;  /* 0x0000000006067984 */ /* 0x000e620000000a00 */
[C---:B0-----:R-:W-:Y:S01]  /*17c0*/  IMAD.WIDE.U32 R2, R0.reuse, 0x4, R2 ;  /* 0x0000000400027825 */ /* 0x041fe200078e0002 */
[----:B------:R-:W-:-:S04]  /*17d0*/  IADD3 R0, PT, PT, R0, 0x2, RZ ;  /* 0x0000000200007810 */ /* 0x000fc80007ffe0ff */
[----:B-1----:R2:W-:Y:S04]  /*17e0*/  STG.E desc[UR12][R2.64], R6 ;  /* 0x0000000602007986 */ /* 0x0025e8000c10190c */
[----:B------:R2:W-:Y:S04]  /*17f0*/  STG.E desc[UR12][R4.64], R6 ;  /* 0x0000000604007986 */ /* 0x0005e8000c10190c */
[----:B------:R2:W-:Y:S04]  /*1800*/  STG.E desc[UR12][R2.64+0x4], R7 ;  /* 0x0000040702007986 */ /* 0x0005e8000c10190c */
[----:B------:R2:W-:Y:S02]  /*1810*/  STG.E desc[UR12][R4.64+0x4], R7 ;  /* 0x0000040704007986 */ /* 0x0005e4000c10190c */
.L_x_9:
[----:B------:R-:W-:Y:S05]  /*1820*/  @P1 EXIT ;  /* 0x000000000000194d */ /* 0x000fea0003800000 */
[----:B-12---:R-:W1:Y:S01]  /*1830*/  S2R R3, SR_CgaCtaId ;  /* 0x0000000000037919 */ /* 0x006e620000008800 */
[----:B------:R-:W-:Y:S01]  /*1840*/  MOV R2, 0x400 ;  /* 0x0000040000027802 */ /* 0x000fe20000000f00 */
[----:B0-----:R-:W0:Y:S02]  /*1850*/  LDC.64 R4, c[0x0][0x390] ;  /* 0x0000e400ff047b82 */ /* 0x001e240000000a00 */
[----:B0-----:R-:W-:Y:S01]  /*1860*/  IMAD.WIDE.U32 R4, R0, 0x4, R4 ;  /* 0x0000000400047825 */ /* 0x001fe200078e0004 */
[----:B-1----:R-:W-:-:S05]  /*1870*/  LEA R3, R3, R2, 0x18 ;  /* 0x0000000203037211 */ /* 0x002fca00078ec0ff */
[C---:B------:R-:W-:Y:S02]  /*1880*/  IMAD R6, R0.reuse, 0x4, R3 ;  /* 0x0000000400067824 */ /* 0x040fe400078e0203 */
[----:B------:R-:W0:Y:S03]  /*1890*/  LDC.64 R2, c[0x0][0x388] ;  /* 0x0000e200ff027b82 */ /* 0x000e260000000a00 */
[----:B------:R-:W1:Y:S01]  /*18a0*/  LDS R7, [R6] ;  /* 0x0000000006077984 */ /* 0x000e620000000800 */
[----:B0-----:R-:W-:-:S05]  /*18b0*/  IMAD.WIDE.U32 R2, R0, 0x4, R2 ;  /* 0x0000000400027825 */ /* 0x001fca00078e0002 */
[----:B-1----:R-:W-:Y:S04]  /*18c0*/  STG.E desc[UR12][R2.64], R7 ;  /* 0x0000000702007986 */ /* 0x002fe8000c10190c */
[----:B------:R-:W-:Y:S01]  /*18d0*/  STG.E desc[UR12][R4.64], R7 ;  /* 0x0000000704007986 */ /* 0x000fe2000c10190c */
[----:B------:R-:W-:Y:S05]  /*18e0*/  EXIT ;  /* 0x000000000000794d */ /* 0x000fea0003800000 */
.L_x_10:
[----:B------:R-:W-:-:S00]  /*18f0*/  BRA `(.L_x_10) ;  /* 0xfffffffc00fc7947 */ /* 0x000fc0000383ffff */
[----:B------:R-:W-:-:S00]  /*1900*/  NOP ;  /* 0x0000000000007918 */ /* 0x000fc00000000000 */
[----:B------:R-:W-:-:S00]  /*1910*/  NOP ;  /* 0x0000000000007918 */ /* 0x000fc00000000000 */
[----:B------:R-:W-:-:S00]  /*1920*/  NOP ;  /* 0x0000000000007918 */ /* 0x000fc00000000000 */
[----:B------:R-:W-:-:S00]  /*1930*/  NOP ;  /* 0x0000000000007918 */ /* 0x000fc00000000000 */
[----:B------:R-:W-:-:S00]  /*1940*/  NOP ;  /* 0x0000000000007918 */ /* 0x000fc00000000000 */
[----:B------:R-:W-:-:S00]  /*1950*/  NOP ;  /* 0x0000000000007918 */ /* 0x000fc00000000000 */
[----:B------:R-:W-:-:S00]  /*1960*/  NOP ;  /* 0x0000000000007918 */ /* 0x000fc00000000000 */
[----:B------:R-:W-:-:S00]  /*1970*/  NOP ;  /* 0x0000000000007918 */ /* 0x000fc00000000000 */
.L_x_11:


//--------------------- .nv.shared._Z12pChaseKernelPjS_S_i --------------------------
	.section	.nv.shared._Z12pChaseKernelPjS_S_i,"aw",@nobits
	.sectionflags	@""
	.align	16
	.zero		1024


//--------------------- .nv.shared.reserved.0     --------------------------
	.section	.nv.shared.reserved.0,"aw",@nobits
	.weak		__nv_reservedSMEM_offset_0_alias
	.size		__nv_reservedSMEM_offset_0_alias, 0, 64
	.other		__nv_reservedSMEM_offset_0_alias,@"STO_CUDA_RESERVED_SHARED STV_DEFAULT"
__nv_reservedSMEM_offset_0_alias:
	.zero		0
	.zero		64


//--------------------- .nv.constant0._Z12pChaseKernelPjS_S_i --------------------------
	.section	.nv.constant0._Z12pChaseKernelPjS_S_i,"a",@progbits
	.sectionflags	@""
	.align	4
.nv.constant0._Z12pChaseKernelPjS_S_i:
	.zero		924


//--------------------- SYMBOLS --------------------------

	.type		.nv.reservedSmem.offset0,@object
	.size		.nv.reservedSmem.offset0,0x4
	.type		.nv.reservedSmem.cap,@object
	.size		.nv.reservedSmem.cap,0x4
